//
// Generated by NVIDIA NVVM Compiler
//
// Compiler Build ID: CL-36424714
// Cuda compilation tools, release 13.0, V13.0.88
// Based on NVVM 20.0.0
//

.version 9.0
.target sm_100
.address_size 64

	// .globl	_Z14migrate_kernelPcmPm

.visible .entry _Z14migrate_kernelPcmPm(
	.param .u64 .ptr .align 1 _Z14migrate_kernelPcmPm_param_0,
	.param .u64 _Z14migrate_kernelPcmPm_param_1,
	.param .u64 .ptr .align 1 _Z14migrate_kernelPcmPm_param_2
)
{
	.reg .pred 	%p<25>;
	.reg .b16 	%rs<75>;
	.reg .b64 	%rd<33>;

	ld.param.u64 	%rd20, [_Z14migrate_kernelPcmPm_param_0];
	ld.param.u64 	%rd17, [_Z14migrate_kernelPcmPm_param_1];
	ld.param.u64 	%rd18, [_Z14migrate_kernelPcmPm_param_2];
	cvta.to.global.u64 	%rd1, %rd20;
	// begin inline asm
	mov.u64 	%rd19, %clock64;
	// end inline asm
	setp.eq.s64 	%p1, %rd17, 0;
	@%p1 bra 	$L__BB0_13;
	and.b64  	%rd3, %rd17, 7;
	setp.lt.u64 	%p2, %rd17, 8;
	mov.b64 	%rd31, 0;
	@%p2 bra 	$L__BB0_4;
	and.b64  	%rd31, %rd17, -8;
	add.s64 	%rd28, %rd1, 3;
	mov.u64 	%rd29, %rd31;
$L__BB0_3:
	.pragma "nounroll";
	ld.global.u8 	%rs2, [%rd28+-3];
	add.s16 	%rs3, %rs2, 1;
	cvt.s16.s8 	%rs4, %rs3;
	setp.gt.s16 	%p3, %rs4, 100;
	add.s16 	%rs5, %rs2, -4;
	selp.b16 	%rs6, %rs5, %rs3, %p3;
	st.global.u8 	[%rd28+-3], %rs6;
	ld.global.u8 	%rs7, [%rd28+-2];
	add.s16 	%rs8, %rs7, 1;
	cvt.s16.s8 	%rs9, %rs8;
	setp.gt.s16 	%p4, %rs9, 100;
	add.s16 	%rs10, %rs7, -4;
	selp.b16 	%rs11, %rs10, %rs8, %p4;
	st.global.u8 	[%rd28+-2], %rs11;
	ld.global.u8 	%rs12, [%rd28+-1];
	add.s16 	%rs13, %rs12, 1;
	cvt.s16.s8 	%rs14, %rs13;
	setp.gt.s16 	%p5, %rs14, 100;
	add.s16 	%rs15, %rs12, -4;
	selp.b16 	%rs16, %rs15, %rs13, %p5;
	st.global.u8 	[%rd28+-1], %rs16;
	ld.global.u8 	%rs17, [%rd28];
	add.s16 	%rs18, %rs17, 1;
	cvt.s16.s8 	%rs19, %rs18;
	setp.gt.s16 	%p6, %rs19, 100;
	add.s16 	%rs20, %rs17, -4;
	selp.b16 	%rs21, %rs20, %rs18, %p6;
	st.global.u8 	[%rd28], %rs21;
	ld.global.u8 	%rs22, [%rd28+1];
	add.s16 	%rs23, %rs22, 1;
	cvt.s16.s8 	%rs24, %rs23;
	setp.gt.s16 	%p7, %rs24, 100;
	add.s16 	%rs25, %rs22, -4;
	selp.b16 	%rs26, %rs25, %rs23, %p7;
	st.global.u8 	[%rd28+1], %rs26;
	ld.global.u8 	%rs27, [%rd28+2];
	add.s16 	%rs28, %rs27, 1;
	cvt.s16.s8 	%rs29, %rs28;
	setp.gt.s16 	%p8, %rs29, 100;
	add.s16 	%rs30, %rs27, -4;
	selp.b16 	%rs31, %rs30, %rs28, %p8;
	st.global.u8 	[%rd28+2], %rs31;
	ld.global.u8 	%rs32, [%rd28+3];
	add.s16 	%rs33, %rs32, 1;
	cvt.s16.s8 	%rs34, %rs33;
	setp.gt.s16 	%p9, %rs34, 100;
	add.s16 	%rs35, %rs32, -4;
	selp.b16 	%rs36, %rs35, %rs33, %p9;
	st.global.u8 	[%rd28+3], %rs36;
	ld.global.u8 	%rs37, [%rd28+4];
	add.s16 	%rs38, %rs37, 1;
	cvt.s16.s8 	%rs39, %rs38;
	setp.gt.s16 	%p10, %rs39, 100;
	add.s16 	%rs40, %rs37, -4;
	selp.b16 	%rs41, %rs40, %rs38, %p10;
	st.global.u8 	[%rd28+4], %rs41;
	add.s64 	%rd29, %rd29, -8;
	add.s64 	%rd28, %rd28, 8;
	setp.ne.s64 	%p11, %rd29, 0;
	@%p11 bra 	$L__BB0_3;
$L__BB0_4:
	setp.eq.s64 	%p12, %rd3, 0;
	@%p12 bra 	$L__BB0_13;
	and.b64  	%rd11, %rd17, 3;
	setp.lt.u64 	%p13, %rd3, 4;
	@%p13 bra 	$L__BB0_7;
	add.s64 	%rd22, %rd1, %rd31;
	ld.global.u8 	%rs42, [%rd22];
	add.s16 	%rs43, %rs42, 1;
	cvt.s16.s8 	%rs44, %rs43;
	setp.gt.s16 	%p14, %rs44, 100;
	add.s16 	%rs45, %rs42, -4;
	selp.b16 	%rs46, %rs45, %rs43, %p14;
	st.global.u8 	[%rd22], %rs46;
	ld.global.u8 	%rs47, [%rd22+1];
	add.s16 	%rs48, %rs47, 1;
	cvt.s16.s8 	%rs49, %rs48;
	setp.gt.s16 	%p15, %rs49, 100;
	add.s16 	%rs50, %rs47, -4;
	selp.b16 	%rs51, %rs50, %rs48, %p15;
	st.global.u8 	[%rd22+1], %rs51;
	ld.global.u8 	%rs52, [%rd22+2];
	add.s16 	%rs53, %rs52, 1;
	cvt.s16.s8 	%rs54, %rs53;
	setp.gt.s16 	%p16, %rs54, 100;
	add.s16 	%rs55, %rs52, -4;
	selp.b16 	%rs56, %rs55, %rs53, %p16;
	st.global.u8 	[%rd22+2], %rs56;
	ld.global.u8 	%rs57, [%rd22+3];
	add.s16 	%rs58, %rs57, 1;
	cvt.s16.s8 	%rs59, %rs58;
	setp.gt.s16 	%p17, %rs59, 100;
	add.s16 	%rs60, %rs57, -4;
	selp.b16 	%rs61, %rs60, %rs58, %p17;
	st.global.u8 	[%rd22+3], %rs61;
	add.s64 	%rd31, %rd31, 4;
$L__BB0_7:
	setp.eq.s64 	%p18, %rd11, 0;
	@%p18 bra 	$L__BB0_13;
	setp.eq.s64 	%p19, %rd11, 1;
	@%p19 bra 	$L__BB0_10;
	add.s64 	%rd23, %rd1, %rd31;
	ld.global.u8 	%rs62, [%rd23];
	add.s16 	%rs63, %rs62, 1;
	cvt.s16.s8 	%rs64, %rs63;
	setp.gt.s16 	%p20, %rs64, 100;
	add.s16 	%rs65, %rs62, -4;
	selp.b16 	%rs66, %rs65, %rs63, %p20;
	st.global.u8 	[%rd23], %rs66;
	ld.global.u8 	%rs67, [%rd23+1];
	add.s16 	%rs68, %rs67, 1;
	cvt.s16.s8 	%rs69, %rs68;
	setp.gt.s16 	%p21, %rs69, 100;
	add.s16 	%rs70, %rs67, -4;
	selp.b16 	%rs71, %rs70, %rs68, %p21;
	st.global.u8 	[%rd23+1], %rs71;
	add.s64 	%rd31, %rd31, 2;
$L__BB0_10:
	and.b64  	%rd24, %rd17, 1;
	setp.eq.b64 	%p22, %rd24, 1;
	not.pred 	%p23, %p22;
	@%p23 bra 	$L__BB0_13;
	add.s64 	%rd16, %rd1, %rd31;
	ld.global.u8 	%rs1, [%rd16];
	add.s16 	%rs72, %rs1, 1;
	cvt.s16.s8 	%rs73, %rs72;
	st.global.u8 	[%rd16], %rs72;
	setp.lt.s16 	%p24, %rs73, 101;
	@%p24 bra 	$L__BB0_13;
	add.s16 	%rs74, %rs1, -4;
	st.global.u8 	[%rd16], %rs74;
$L__BB0_13:
	cvta.to.global.u64 	%rd26, %rd18;
	// begin inline asm
	mov.u64 	%rd25, %clock64;
	// end inline asm
	sub.s64 	%rd27, %rd25, %rd19;
	st.global.u64 	[%rd26], %rd27;
	ret;

}


// ===== COMPILED SASS (sm_100) =====

	.target	sm_100

	.elftype	@"ET_EXEC"


//--------------------- .note.nv.tkinfo           --------------------------
	.section	.note.nv.tkinfo,"",@"SHT_NOTE"
	.sectionflags	@"SHF_NOTE_NV_TKINFO"
	.tkinfo
        /*0018*/ 	.word	0x00000002
        /*0030*/ 	.string	""
        /*0030*/ 	.string	"ptxas"
        /*0030*/ 	.string	"Cuda compilation tools, release 13.0, V13.0.88"
        /*0030*/ 	.string	"Build cuda_13.0.r13.0/compiler.36424714_0"
        /*0030*/ 	.string	"-arch sm_100 -m 64 "



//--------------------- .note.nv.cuinfo           --------------------------
	.section	.note.nv.cuinfo,"",@"SHT_NOTE"
	.sectionflags	@"SHF_NOTE_NV_CUINFO"
        /*0018*/ 	.short	0x0002
        /*001a*/ 	.short	0x0064
        /*001c*/ 	.short	0x0082
	.zero		2


//--------------------- .nv.info                  --------------------------
	.section	.nv.info,"",@"SHT_CUDA_INFO"
	.align	4


	//----- nvinfo : EIATTR_REGCOUNT
	.align		4
        /*0000*/ 	.byte	0x04, 0x2f
        /*0002*/ 	.short	(.L_1 - .L_0)
	.align		4
.L_0:
        /*0004*/ 	.word	index@(_Z14migrate_kernelPcmPm)
        /*0008*/ 	.word	0x0000001b


	//----- nvinfo : EIATTR_FRAME_SIZE
	.align		4
.L_1:
        /*000c*/ 	.byte	0x04, 0x11
        /*000e*/ 	.short	(.L_3 - .L_2)
	.align		4
.L_2:
        /*0010*/ 	.word	index@(_Z14migrate_kernelPcmPm)
        /*0014*/ 	.word	0x00000000


	//----- nvinfo : EIATTR_MIN_STACK_SIZE
	.align		4
.L_3:
        /*0018*/ 	.byte	0x04, 0x12
        /*001a*/ 	.short	(.L_5 - .L_4)
	.align		4
.L_4:
        /*001c*/ 	.word	index@(_Z14migrate_kernelPcmPm)
        /*0020*/ 	.word	0x00000000
.L_5:


//--------------------- .nv.compat                --------------------------
	.section	.nv.compat,"",@"SHT_CUDA_COMPAT_INFO"
	.align	4
        /*0000*/ 	.byte	0x02, 0x09, 0x00, 0x00, 0x02, 0x02, 0x01, 0x00, 0x02, 0x05, 0x05, 0x00, 0x03, 0x07, 0x01, 0x01
        /*0010*/ 	.byte	0x02, 0x03, 0x00, 0x00, 0x02, 0x06, 0x01, 0x00, 0x04, 0x0b, 0x08, 0x00, 0x09, 0x00, 0x00, 0x00
        /*0020*/ 	.byte	0x00, 0x00, 0x00, 0x00


//--------------------- .nv.info._Z14migrate_kernelPcmPm --------------------------
	.section	.nv.info._Z14migrate_kernelPcmPm,"",@"SHT_CUDA_INFO"
	.sectionflags	@""
	.align	4


	//----- nvinfo : EIATTR_CUDA_API_VERSION
	.align		4
        /*0000*/ 	.byte	0x04, 0x37
        /*0002*/ 	.short	(.L_7 - .L_6)
.L_6:
        /*0004*/ 	.word	0x00000082


	//----- nvinfo : EIATTR_KPARAM_INFO
	.align		4
.L_7:
        /*0008*/ 	.byte	0x04, 0x17
        /*000a*/ 	.short	(.L_9 - .L_8)
.L_8:
        /*000c*/ 	.word	0x00000000
        /*0010*/ 	.short	0x0002
        /*0012*/ 	.short	0x0010
        /*0014*/ 	.byte	0x00, 0xf5, 0x21, 0x00


	//----- nvinfo : EIATTR_KPARAM_INFO
	.align		4
.L_9:
        /*0018*/ 	.byte	0x04, 0x17
        /*001a*/ 	.short	(.L_11 - .L_10)
.L_10:
        /*001c*/ 	.word	0x00000000
        /*0020*/ 	.short	0x0001
        /*0022*/ 	.short	0x0008
        /*0024*/ 	.byte	0x00, 0xf0, 0x21, 0x00


	//----- nvinfo : EIATTR_KPARAM_INFO
	.align		4
.L_11:
        /*0028*/ 	.byte	0x04, 0x17
        /*002a*/ 	.short	(.L_13 - .L_12)
.L_12:
        /*002c*/ 	.word	0x00000000
        /*0030*/ 	.short	0x0000
        /*0032*/ 	.short	0x0000
        /*0034*/ 	.byte	0x00, 0xf5, 0x21, 0x00


	//----- nvinfo : EIATTR_SPARSE_MMA_MASK
	.align		4
.L_13:
        /*0038*/ 	.byte	0x03, 0x50
        /*003a*/ 	.short	0x0000


	//----- nvinfo : EIATTR_MAXREG_COUNT
	.align		4
        /*003c*/ 	.byte	0x03, 0x1b
        /*003e*/ 	.short	0x00ff


	//----- nvinfo : EIATTR_MERCURY_ISA_VERSION
	.align		4
        /*0040*/ 	.byte	0x03, 0x5f
        /*0042*/ 	.short	0x0101


	//----- nvinfo : EIATTR_VRC_CTA_INIT_COUNT
	.align		4
        /*0044*/ 	.byte	0x02, 0x4a
	.zero		1
	.zero		1


	//----- nvinfo : EIATTR_EXIT_INSTR_OFFSETS
	.align		4
        /*0048*/ 	.byte	0x04, 0x1c
        /*004a*/ 	.short	(.L_15 - .L_14)


	//   ....[0]....
.L_14:
        /*004c*/ 	.word	0x000009d0


	//----- nvinfo : EIATTR_CBANK_PARAM_SIZE
	.align		4
.L_15:
        /*0050*/ 	.byte	0x03, 0x19
        /*0052*/ 	.short	0x0018


	//----- nvinfo : EIATTR_PARAM_CBANK
	.align		4
        /*0054*/ 	.byte	0x04, 0x0a
        /*0056*/ 	.short	(.L_17 - .L_16)
	.align		4
.L_16:
        /*0058*/ 	.word	index@(.nv.constant0._Z14migrate_kernelPcmPm)
        /*005c*/ 	.short	0x0380
        /*005e*/ 	.short	0x0018


	//----- nvinfo : EIATTR_SW_WAR
	.align		4
.L_17:
        /*0060*/ 	.byte	0x04, 0x36
        /*0062*/ 	.short	(.L_19 - .L_18)
.L_18:
        /*0064*/ 	.word	0x00000008
.L_19:


//--------------------- .nv.callgraph             --------------------------
	.section	.nv.callgraph,"",@"SHT_CUDA_CALLGRAPH"
	.align	4
	.sectionentsize	8
	.align		4
        /*0000*/ 	.word	0x00000000
	.align		4
        /*0004*/ 	.word	0xffffffff
	.align		4
        /*0008*/ 	.word	0x00000000
	.align		4
        /*000c*/ 	.word	0xfffffffe
	.align		4
        /*0010*/ 	.word	0x00000000
	.align		4
        /*0014*/ 	.word	0xfffffffd
	.align		4
        /*0018*/ 	.word	0x00000000
	.align		4
        /*001c*/ 	.word	0xfffffffc


//--------------------- .text._Z14migrate_kernelPcmPm --------------------------
	.section	.text._Z14migrate_kernelPcmPm,"ax",@progbits
	.align	128
        .global         _Z14migrate_kernelPcmPm
        .type           _Z14migrate_kernelPcmPm,@function
        .size           _Z14migrate_kernelPcmPm,(.L_x_5 - _Z14migrate_kernelPcmPm)
        .other          _Z14migrate_kernelPcmPm,@"STO_CUDA_ENTRY STV_DEFAULT"
_Z14migrate_kernelPcmPm:
.text._Z14migrate_kernelPcmPm:
[----:B------:R-:W-:Y:S01]  /*0000*/  LDC R1, c[0x0][0x37c] ;  /* 0x0000df00ff017b82 */ /* 0x000fe20000000800 */
[----:B------:R-:W0:Y:S01]  /*0010*/  LDCU.64 UR6, c[0x0][0x358] ;  /* 0x00006b00ff0677ac */ /* 0x000e220008000a00 */
[----:B------:R-:W-:Y:S01]  /*0020*/  NOP ;  /* 0x0000000000007918 */ /* 0x000fe20000000000 */
[----:B------:R-:W-:-:S05]  /*0030*/  CS2R R2, SR_CLOCKLO ;  /* 0x0000000000027805 */ /* 0x000fca0000015000 */
[----:B------:R-:W1:Y:S02]  /*0040*/  LDC.64 R4, c[0x0][0x388] ;  /* 0x0000e200ff047b82 */ /* 0x000e640000000a00 */
[----:B-1----:R-:W-:-:S04]  /*0050*/  ISETP.NE.U32.AND P0, PT, R4, RZ, PT ;  /* 0x000000ff0400720c */ /* 0x002fc80003f05070 */
[----:B------:R-:W-:-:S13]  /*0060*/  ISETP.NE.AND.EX P0, PT, R5, RZ, PT, P0 ;  /* 0x000000ff0500720c */ /* 0x000fda0003f05300 */
[----:B0-----:R-:W-:Y:S05]  /*0070*/  @!P0 BRA `(.L_x_0) ;  /* 0x0000000800408947 */ /* 0x001fea0003800000 */
[C---:B------:R-:W-:Y:S01]  /*0080*/  ISETP.GE.U32.AND P1, PT, R4.reuse, 0x8, PT ;  /* 0x000000080400780c */ /* 0x040fe20003f26070 */
[----:B------:R-:W-:Y:S01]  /*0090*/  IMAD.MOV.U32 R0, RZ, RZ, RZ ;  /* 0x000000ffff007224 */ /* 0x000fe200078e00ff */
[----:B------:R-:W-:Y:S02]  /*00a0*/  LOP3.LUT R16, R4, 0x7, RZ, 0xc0, !PT ;  /* 0x0000000704107812 */ /* 0x000fe400078ec0ff */
[----:B------:R-:W-:Y:S01]  /*00b0*/  ISETP.GE.U32.AND.EX P1, PT, R5, RZ, PT, P1 ;  /* 0x000000ff0500720c */ /* 0x000fe20003f26110 */
[----:B------:R-:W-:Y:S01]  /*00c0*/  IMAD.MOV.U32 R5, RZ, RZ, RZ ;  /* 0x000000ffff057224 */ /* 0x000fe200078e00ff */
[----:B------:R-:W-:-:S04]  /*00d0*/  ISETP.NE.U32.AND P0, PT, R16, RZ, PT ;  /* 0x000000ff1000720c */ /* 0x000fc80003f05070 */
[----:B------:R-:W-:-:S07]  /*00e0*/  ISETP.NE.AND.EX P0, PT, RZ, RZ, PT, P0 ;  /* 0x000000ffff00720c */ /* 0x000fce0003f05300 */
[----:B------:R-:W-:Y:S06]  /*00f0*/  @!P1 BRA `(.L_x_1) ;  /* 0x0000000400089947 */ /* 0x000fec0003800000 */
[----:B------:R-:W0:Y:S01]  /*0100*/  LDCU.64 UR4, c[0x0][0x380] ;  /* 0x00007000ff0477ac */ /* 0x000e220008000a00 */
[----:B------:R-:W1:Y:S01]  /*0110*/  LDC R0, c[0x0][0x38c] ;  /* 0x0000e300ff007b82 */ /* 0x000e620000000800 */
[----:B------:R-:W-:-:S05]  /*0120*/  LOP3.LUT R5, R4, 0xfffffff8, RZ, 0xc0, !PT ;  /* 0xfffffff804057812 */ /* 0x000fca00078ec0ff */
[----:B------:R-:W-:Y:S01]  /*0130*/  IMAD.MOV.U32 R9, RZ, RZ, R5 ;  /* 0x000000ffff097224 */ /* 0x000fe200078e0005 */
[----:B0-----:R-:W-:-:S04]  /*0140*/  UIADD3 UR4, UP0, UPT, UR4, 0x3, URZ ;  /* 0x0000000304047890 */ /* 0x001fc8000ff1e0ff */
[----:B------:R-:W-:Y:S02]  /*0150*/  UIADD3.X UR5, UPT, UPT, URZ, UR5, URZ, UP0, !UPT ;  /* 0x00000005ff057290 */ /* 0x000fe400087fe4ff */
[----:B------:R-:W-:Y:S02]  /*0160*/  IMAD.U32 R10, RZ, RZ, UR4 ;  /* 0x00000004ff0a7e24 */ /* 0x000fe4000f8e00ff */
[----:B-1----:R-:W-:Y:S02]  /*0170*/  IMAD.MOV.U32 R8, RZ, RZ, R0 ;  /* 0x000000ffff087224 */ /* 0x002fe400078e0000 */
[----:B------:R-:W-:-:S07]  /*0180*/  IMAD.U32 R13, RZ, RZ, UR5 ;  /* 0x00000005ff0d7e24 */ /* 0x000fce000f8e00ff */
.L_x_2:
[----:B0-----:R-:W-:Y:S02]  /*0190*/  IMAD.MOV.U32 R6, RZ, RZ, R10 ;  /* 0x000000ffff067224 */ /* 0x001fe400078e000a */
[----:B------:R-:W-:-:S05]  /*01a0*/  IMAD.MOV.U32 R7, RZ, RZ, R13 ;  /* 0x000000ffff077224 */ /* 0x000fca00078e000d */
[----:B------:R-:W2:Y:S04]  /*01b0*/  LDG.E.U8 R14, desc[UR6][R6.64+-0x3] ;  /* 0xfffffd06060e7981 */ /* 0x000ea8000c1e1100 */
[----:B------:R-:W3:Y:S01]  /*01c0*/  LDG.E.U8 R10, desc[UR6][R6.64+-0x2] ;  /* 0xfffffe06060a7981 */ /* 0x000ee2000c1e1100 */
[----:B--2---:R-:W-:Y:S02]  /*01d0*/  VIADD R11, R14, 0x1 ;  /* 0x000000010e0b7836 */ /* 0x004fe40000000000 */
[----:B---3--:R-:W-:-:S03]  /*01e0*/  VIADD R17, R10, 0x1 ;  /* 0x000000010a117836 */ /* 0x008fc60000000000 */
[----:B------:R-:W-:Y:S02]  /*01f0*/  PRMT R12, R11, 0x8880, RZ ;  /* 0x000088800b0c7816 */ /* 0x000fe400000000ff */
[----:B------:R-:W-:Y:S02]  /*0200*/  PRMT R13, R17, 0x8880, RZ ;  /* 0x00008880110d7816 */ /* 0x000fe400000000ff */
[----:B------:R-:W-:Y:S02]  /*0210*/  ISETP.GT.AND P1, PT, R12, 0x64, PT ;  /* 0x000000640c00780c */ /* 0x000fe40003f24270 */
[----:B------:R-:W-:-:S11]  /*0220*/  ISETP.GT.AND P2, PT, R13, 0x64, PT ;  /* 0x000000640d00780c */ /* 0x000fd60003f44270 */
[----:B------:R-:W-:Y:S02]  /*0230*/  @P1 VIADD R11, R14, 0xfffffffc ;  /* 0xfffffffc0e0b1836 */ /* 0x000fe40000000000 */
[----:B------:R-:W-:-:S03]  /*0240*/  @P2 VIADD R17, R10, 0xfffffffc ;  /* 0xfffffffc0a112836 */ /* 0x000fc60000000000 */
[----:B------:R0:W-:Y:S04]  /*0250*/  STG.E.U8 desc[UR6][R6.64+-0x3], R11 ;  /* 0xfffffd0b06007986 */ /* 0x0001e8000c101106 */
[----:B------:R1:W-:Y:S04]  /*0260*/  STG.E.U8 desc[UR6][R6.64+-0x2], R17 ;  /* 0xfffffe1106007986 */ /* 0x0003e8000c101106 */
[----:B------:R-:W2:Y:S02]  /*0270*/  LDG.E.U8 R10, desc[UR6][R6.64+-0x1] ;  /* 0xffffff06060a7981 */ /* 0x000ea4000c1e1100 */
[----:B--2---:R-:W-:-:S05]  /*0280*/  VIADD R19, R10, 0x1 ;  /* 0x000000010a137836 */ /* 0x004fca0000000000 */
[----:B------:R-:W-:-:S04]  /*0290*/  PRMT R12, R19, 0x8880, RZ ;  /* 0x00008880130c7816 */ /* 0x000fc800000000ff */
[----:B------:R-:W-:-:S13]  /*02a0*/  ISETP.GT.AND P1, PT, R12, 0x64, PT ;  /* 0x000000640c00780c */ /* 0x000fda0003f24270 */
[----:B------:R-:W-:-:S05]  /*02b0*/  @P1 VIADD R19, R10, 0xfffffffc ;  /* 0xfffffffc0a131836 */ /* 0x000fca0000000000 */
[----:B------:R2:W-:Y:S04]  /*02c0*/  STG.E.U8 desc[UR6][R6.64+-0x1], R19 ;  /* 0xffffff1306007986 */ /* 0x0005e8000c101106 */
[----:B------:R-:W0:Y:S04]  /*02d0*/  LDG.E.U8 R15, desc[UR6][R6.64] ;  /* 0x00000006060f7981 */ /* 0x000e28000c1e1100 */
[----:B------:R-:W3:Y:S04]  /*02e0*/  LDG.E.U8 R14, desc[UR6][R6.64+0x1] ;  /* 0x00000106060e7981 */ /* 0x000ee8000c1e1100 */
[----:B------:R-:W2:Y:S04]  /*02f0*/  LDG.E.U8 R13, desc[UR6][R6.64+0x2] ;  /* 0x00000206060d7981 */ /* 0x000ea8000c1e1100 */
[----:B------:R-:W4:Y:S04]  /*0300*/  LDG.E.U8 R12, desc[UR6][R6.64+0x3] ;  /* 0x00000306060c7981 */ /* 0x000f28000c1e1100 */
[----:B------:R-:W5:Y:S01]  /*0310*/  LDG.E.U8 R10, desc[UR6][R6.64+0x4] ;  /* 0x00000406060a7981 */ /* 0x000f62000c1e1100 */
[----:B0-----:R-:W-:-:S05]  /*0320*/  VIADD R11, R15, 0x1 ;  /* 0x000000010f0b7836 */ /* 0x001fca0000000000 */
[----:B-1----:R-:W-:Y:S01]  /*0330*/  PRMT R17, R11, 0x8880, RZ ;  /* 0x000088800b117816 */ /* 0x002fe200000000ff */
[----:B--2---:R-:W-:-:S03]  /*0340*/  VIADD R19, R13, 0x1 ;  /* 0x000000010d137836 */ /* 0x004fc60000000000 */
[----:B------:R-:W-:Y:S01]  /*0350*/  ISETP.GT.AND P1, PT, R17, 0x64, PT ;  /* 0x000000641100780c */ /* 0x000fe20003f24270 */
[----:B---3--:R-:W-:Y:S02]  /*0360*/  VIADD R17, R14, 0x1 ;  /* 0x000000010e117836 */ /* 0x008fe40000000000 */
[----:B----4-:R-:W-:Y:S01]  /*0370*/  VIADD R21, R12, 0x1 ;  /* 0x000000010c157836 */ /* 0x010fe20000000000 */
[----:B------:R-:W-:Y:S02]  /*0380*/  PRMT R20, R19, 0x8880, RZ ;  /* 0x0000888013147816 */ /* 0x000fe400000000ff */
[----:B------:R-:W-:Y:S01]  /*0390*/  PRMT R18, R17, 0x8880, RZ ;  /* 0x0000888011127816 */ /* 0x000fe200000000ff */
[----:B-----5:R-:W-:Y:S01]  /*03a0*/  VIADD R23, R10, 0x1 ;  /* 0x000000010a177836 */ /* 0x020fe20000000000 */
[----:B------:R-:W-:Y:S02]  /*03b0*/  PRMT R22, R21, 0x8880, RZ ;  /* 0x0000888015167816 */ /* 0x000fe400000000ff */
[----:B------:R-:W-:-:S02]  /*03c0*/  ISETP.GT.AND P2, PT, R18, 0x64, PT ;  /* 0x000000641200780c */ /* 0x000fc40003f44270 */
[----:B------:R-:W-:Y:S01]  /*03d0*/  PRMT R24, R23, 0x8880, RZ ;  /* 0x0000888017187816 */ /* 0x000fe200000000ff */
[----:B------:R-:W-:Y:S01]  /*03e0*/  @P1 VIADD R11, R15, 0xfffffffc ;  /* 0xfffffffc0f0b1836 */ /* 0x000fe20000000000 */
[----:B------:R-:W-:Y:S02]  /*03f0*/  IADD3 R9, P1, PT, R9, -0x8, RZ ;  /* 0xfffffff809097810 */ /* 0x000fe40007f3e0ff */
[----:B------:R-:W-:Y:S02]  /*0400*/  ISETP.GT.AND P3, PT, R20, 0x64, PT ;  /* 0x000000641400780c */ /* 0x000fe40003f64270 */
[----:B------:R-:W-:Y:S01]  /*0410*/  ISETP.GT.AND P4, PT, R22, 0x64, PT ;  /* 0x000000641600780c */ /* 0x000fe20003f84270 */
[----:B------:R0:W-:Y:S01]  /*0420*/  STG.E.U8 desc[UR6][R6.64], R11 ;  /* 0x0000000b06007986 */ /* 0x0001e2000c101106 */
[----:B------:R-:W-:Y:S02]  /*0430*/  ISETP.GT.AND P5, PT, R24, 0x64, PT ;  /* 0x000000641800780c */ /* 0x000fe40003fa4270 */
[----:B------:R-:W-:Y:S01]  /*0440*/  IADD3.X R8, PT, PT, R8, -0x1, RZ, P1, !PT ;  /* 0xffffffff08087810 */ /* 0x000fe20000ffe4ff */
[----:B------:R-:W-:Y:S01]  /*0450*/  @P2 VIADD R17, R14, 0xfffffffc ;  /* 0xfffffffc0e112836 */ /* 0x000fe20000000000 */
[----:B------:R-:W-:-:S04]  /*0460*/  ISETP.NE.U32.AND P1, PT, R9, RZ, PT ;  /* 0x000000ff0900720c */ /* 0x000fc80003f25070 */
[----:B------:R-:W-:Y:S01]  /*0470*/  ISETP.NE.AND.EX P1, PT, R8, RZ, PT, P1 ;  /* 0x000000ff0800720c */ /* 0x000fe20003f25310 */
[----:B------:R-:W-:Y:S01]  /*0480*/  @P3 VIADD R19, R13, 0xfffffffc ;  /* 0xfffffffc0d133836 */ /* 0x000fe20000000000 */
[----:B------:R0:W-:Y:S01]  /*0490*/  STG.E.U8 desc[UR6][R6.64+0x1], R17 ;  /* 0x0000011106007986 */ /* 0x0001e2000c101106 */
[----:B------:R-:W-:Y:S02]  /*04a0*/  @P4 VIADD R21, R12, 0xfffffffc ;  /* 0xfffffffc0c154836 */ /* 0x000fe40000000000 */
[----:B------:R-:W-:Y:S01]  /*04b0*/  @P5 VIADD R23, R10, 0xfffffffc ;  /* 0xfffffffc0a175836 */ /* 0x000fe20000000000 */
[----:B------:R-:W-:Y:S01]  /*04c0*/  IADD3 R10, P2, PT, R6, 0x8, RZ ;  /* 0x00000008060a7810 */ /* 0x000fe20007f5e0ff */
[----:B------:R0:W-:Y:S04]  /*04d0*/  STG.E.U8 desc[UR6][R6.64+0x2], R19 ;  /* 0x0000021306007986 */ /* 0x0001e8000c101106 */
[----:B------:R0:W-:Y:S01]  /*04e0*/  STG.E.U8 desc[UR6][R6.64+0x3], R21 ;  /* 0x0000031506007986 */ /* 0x0001e2000c101106 */
[----:B------:R-:W-:-:S03]  /*04f0*/  IMAD.X R13, RZ, RZ, R7, P2 ;  /* 0x000000ffff0d7224 */ /* 0x000fc600010e0607 */
[----:B------:R0:W-:Y:S01]  /*0500*/  STG.E.U8 desc[UR6][R6.64+0x4], R23 ;  /* 0x0000041706007986 */ /* 0x0001e2000c101106 */
[----:B------:R-:W-:Y:S05]  /*0510*/  @P1 BRA `(.L_x_2) ;  /* 0xfffffffc001c1947 */ /* 0x000fea000383ffff */
.L_x_1:
[----:B------:R-:W-:Y:S05]  /*0520*/  @!P0 BRA `(.L_x_0) ;  /* 0x0000000400148947 */ /* 0x000fea0003800000 */
[----:B------:R-:W-:Y:S02]  /*0530*/  ISETP.GE.U32.AND P1, PT, R16, 0x4, PT ;  /* 0x000000041000780c */ /* 0x000fe40003f26070 */
[----:B------:R-:W-:Y:S02]  /*0540*/  LOP3.LUT R20, R4, 0x3, RZ, 0xc0, !PT ;  /* 0x0000000304147812 */ /* 0x000fe400078ec0ff */
[----:B------:R-:W-:Y:S02]  /*0550*/  ISETP.GE.U32.AND.EX P1, PT, RZ, RZ, PT, P1 ;  /* 0x000000ffff00720c */ /* 0x000fe40003f26110 */
[----:B------:R-:W-:-:S04]  /*0560*/  ISETP.NE.U32.AND P0, PT, R20, RZ, PT ;  /* 0x000000ff1400720c */ /* 0x000fc80003f05070 */
[----:B------:R-:W-:-:S07]  /*0570*/  ISETP.NE.AND.EX P0, PT, RZ, RZ, PT, P0 ;  /* 0x000000ffff00720c */ /* 0x000fce0003f05300 */
[----:B------:R-:W-:Y:S06]  /*0580*/  @!P1 BRA `(.L_x_3) ;  /* 0x0000000000749947 */ /* 0x000fec0003800000 */
[----:B------:R-:W0:Y:S02]  /*0590*/  LDCU.64 UR4, c[0x0][0x380] ;  /* 0x00007000ff0477ac */ /* 0x000e240008000a00 */
[----:B0-----:R-:W-:-:S04]  /*05a0*/  IADD3 R6, P1, PT, R5, UR4, RZ ;  /* 0x0000000405067c10 */ /* 0x001fc8000ff3e0ff */
[----:B------:R-:W-:-:S05]  /*05b0*/  IADD3.X R7, PT, PT, R0, UR5, RZ, P1, !PT ;  /* 0x0000000500077c10 */ /* 0x000fca0008ffe4ff */
[----:B------:R-:W2:Y:S04]  /*05c0*/  LDG.E.U8 R19, desc[UR6][R6.64] ;  /* 0x0000000606137981 */ /* 0x000ea8000c1e1100 */
[----:B------:R-:W3:Y:S04]  /*05d0*/  LDG.E.U8 R8, desc[UR6][R6.64+0x1] ;  /* 0x0000010606087981 */ /* 0x000ee8000c1e1100 */
[----:B------:R-:W4:Y:S04]  /*05e0*/  LDG.E.U8 R10, desc[UR6][R6.64+0x2] ;  /* 0x00000206060a7981 */ /* 0x000f28000c1e1100 */
[----:B------:R-:W5:Y:S01]  /*05f0*/  LDG.E.U8 R12, desc[UR6][R6.64+0x3] ;  /* 0x00000306060c7981 */ /* 0x000f62000c1e1100 */
[----:B--2---:R-:W-:-:S02]  /*0600*/  VIADD R9, R19, 0x1 ;  /* 0x0000000113097836 */ /* 0x004fc40000000000 */
[----:B---3--:R-:W-:-:S03]  /*0610*/  VIADD R11, R8, 0x1 ;  /* 0x00000001080b7836 */ /* 0x008fc60000000000 */
[----:B------:R-:W-:Y:S01]  /*0620*/  PRMT R14, R9, 0x8880, RZ ;  /* 0x00008880090e7816 */ /* 0x000fe200000000ff */
[----:B----4-:R-:W-:Y:S01]  /*0630*/  VIADD R13, R10, 0x1 ;  /* 0x000000010a0d7836 */ /* 0x010fe20000000000 */
[----:B------:R-:W-:Y:S02]  /*0640*/  PRMT R16, R11, 0x8880, RZ ;  /* 0x000088800b107816 */ /* 0x000fe400000000ff */
[----:B------:R-:W-:Y:S01]  /*0650*/  ISETP.GT.AND P1, PT, R14, 0x64, PT ;  /* 0x000000640e00780c */ /* 0x000fe20003f24270 */
[----:B-----5:R-:W-:Y:S01]  /*0660*/  VIADD R15, R12, 0x1 ;  /* 0x000000010c0f7836 */ /* 0x020fe20000000000 */
[----:B------:R-:W-:Y:S02]  /*0670*/  PRMT R17, R13, 0x8880, RZ ;  /* 0x000088800d117816 */ /* 0x000fe400000000ff */
[----:B------:R-:W-:Y:S02]  /*0680*/  ISETP.GT.AND P2, PT, R16, 0x64, PT ;  /* 0x000000641000780c */ /* 0x000fe40003f44270 */
[----:B------:R-:W-:-:S02]  /*0690*/  PRMT R18, R15, 0x8880, RZ ;  /* 0x000088800f127816 */ /* 0x000fc400000000ff */
[----:B------:R-:W-:Y:S02]  /*06a0*/  ISETP.GT.AND P3, PT, R17, 0x64, PT ;  /* 0x000000641100780c */ /* 0x000fe40003f64270 */
[----:B------:R-:W-:-:S03]  /*06b0*/  ISETP.GT.AND P4, PT, R18, 0x64, PT ;  /* 0x000000641200780c */ /* 0x000fc60003f84270 */
[----:B------:R-:W-:Y:S01]  /*06c0*/  @P1 VIADD R9, R19, 0xfffffffc ;  /* 0xfffffffc13091836 */ /* 0x000fe20000000000 */
[----:B------:R-:W-:-:S03]  /*06d0*/  IADD3 R5, P1, PT, R5, 0x4, RZ ;  /* 0x0000000405057810 */ /* 0x000fc60007f3e0ff */
[----:B------:R-:W-:Y:S01]  /*06e0*/  @P2 VIADD R11, R8, 0xfffffffc ;  /* 0xfffffffc080b2836 */ /* 0x000fe20000000000 */
[----:B------:R1:W-:Y:S01]  /*06f0*/  STG.E.U8 desc[UR6][R6.64], R9 ;  /* 0x0000000906007986 */ /* 0x0003e2000c101106 */
[----:B------:R-:W-:Y:S02]  /*0700*/  IMAD.X R0, RZ, RZ, R0, P1 ;  /* 0x000000ffff007224 */ /* 0x000fe400008e0600 */
[----:B------:R-:W-:Y:S01]  /*0710*/  @P3 VIADD R13, R10, 0xfffffffc ;  /* 0xfffffffc0a0d3836 */ /* 0x000fe20000000000 */
[----:B------:R1:W-:Y:S01]  /*0720*/  STG.E.U8 desc[UR6][R6.64+0x1], R11 ;  /* 0x0000010b06007986 */ /* 0x0003e2000c101106 */
[----:B------:R-:W-:-:S03]  /*0730*/  @P4 VIADD R15, R12, 0xfffffffc ;  /* 0xfffffffc0c0f4836 */ /* 0x000fc60000000000 */
[----:B------:R1:W-:Y:S04]  /*0740*/  STG.E.U8 desc[UR6][R6.64+0x2], R13 ;  /* 0x0000020d06007986 */ /* 0x0003e8000c101106 */
[----:B------:R1:W-:Y:S02]  /*0750*/  STG.E.U8 desc[UR6][R6.64+0x3], R15 ;  /* 0x0000030f06007986 */ /* 0x0003e4000c101106 */
.L_x_3:
[----:B------:R-:W-:Y:S05]  /*0760*/  @!P0 BRA `(.L_x_0) ;  /* 0x0000000000848947 */ /* 0x000fea0003800000 */
[----:B------:R-:W-:-:S04]  /*0770*/  ISETP.NE.U32.AND P0, PT, R20, 0x1, PT ;  /* 0x000000011400780c */ /* 0x000fc80003f05070 */
[----:B------:R-:W-:-:S13]  /*0780*/  ISETP.NE.AND.EX P0, PT, RZ, RZ, PT, P0 ;  /* 0x000000ffff00720c */ /* 0x000fda0003f05300 */
[----:B01----:R-:W0:Y:S02]  /*0790*/  @P0 LDC.64 R6, c[0x0][0x380] ;  /* 0x0000e000ff060b82 */ /* 0x003e240000000a00 */
[----:B0-----:R-:W-:-:S05]  /*07a0*/  @P0 IADD3 R6, P1, PT, R5, R6, RZ ;  /* 0x0000000605060210 */ /* 0x001fca0007f3e0ff */
[----:B------:R-:W-:-:S05]  /*07b0*/  @P0 IMAD.X R7, R0, 0x1, R7, P1 ;  /* 0x0000000100070824 */ /* 0x000fca00008e0607 */
[----:B------:R-:W2:Y:S04]  /*07c0*/  @P0 LDG.E.U8 R13, desc[UR6][R6.64] ;  /* 0x00000006060d0981 */ /* 0x000ea8000c1e1100 */
[----:B------:R-:W3:Y:S01]  /*07d0*/  @P0 LDG.E.U8 R8, desc[UR6][R6.64+0x1] ;  /* 0x0000010606080981 */ /* 0x000ee2000c1e1100 */
[----:B------:R-:W-:Y:S01]  /*07e0*/  LOP3.LUT R4, R4, 0x1, RZ, 0xc0, !PT ;  /* 0x0000000104047812 */ /* 0x000fe200078ec0ff */
[----:B--2---:R-:W-:Y:S02]  /*07f0*/  @P0 VIADD R9, R13, 0x1 ;  /* 0x000000010d090836 */ /* 0x004fe40000000000 */
[----:B---3--:R-:W-:-:S03]  /*0800*/  @P0 VIADD R11, R8, 0x1 ;  /* 0x00000001080b0836 */ /* 0x008fc60000000000 */
[----:B------:R-:W-:-:S04]  /*0810*/  @P0 PRMT R10, R9, 0x8880, RZ ;  /* 0x00008880090a0816 */ /* 0x000fc800000000ff */
[----:B------:R-:W-:Y:S02]  /*0820*/  ISETP.GT.AND P1, PT, R10, 0x64, P0 ;  /* 0x000000640a00780c */ /* 0x000fe40000724270 */
[----:B------:R-:W-:-:S04]  /*0830*/  @P0 PRMT R12, R11, 0x8880, RZ ;  /* 0x000088800b0c0816 */ /* 0x000fc800000000ff */
[----:B------:R-:W-:-:S07]  /*0840*/  ISETP.GT.AND P2, PT, R12, 0x64, P0 ;  /* 0x000000640c00780c */ /* 0x000fce0000744270 */
[----:B------:R-:W-:Y:S01]  /*0850*/  @P1 VIADD R9, R13, 0xfffffffc ;  /* 0xfffffffc0d091836 */ /* 0x000fe20000000000 */
[----:B------:R-:W-:-:S04]  /*0860*/  ISETP.NE.U32.AND P1, PT, R4, 0x1, PT ;  /* 0x000000010400780c */ /* 0x000fc80003f25070 */
[----:B------:R-:W-:Y:S01]  /*0870*/  ISETP.NE.U32.AND.EX P1, PT, RZ, RZ, PT, P1 ;  /* 0x000000ffff00720c */ /* 0x000fe20003f25110 */
[----:B------:R-:W-:Y:S01]  /*0880*/  @P2 VIADD R11, R8, 0xfffffffc ;  /* 0xfffffffc080b2836 */ /* 0x000fe20000000000 */
[----:B------:R-:W-:Y:S01]  /*0890*/  @P0 IADD3 R5, P2, PT, R5, 0x2, RZ ;  /* 0x0000000205050810 */ /* 0x000fe20007f5e0ff */
[----:B------:R2:W-:Y:S04]  /*08a0*/  @P0 STG.E.U8 desc[UR6][R6.64], R9 ;  /* 0x0000000906000986 */ /* 0x0005e8000c101106 */
[----:B------:R2:W-:Y:S01]  /*08b0*/  @P0 STG.E.U8 desc[UR6][R6.64+0x1], R11 ;  /* 0x0000010b06000986 */ /* 0x0005e2000c101106 */
[----:B------:R-:W-:-:S05]  /*08c0*/  @P0 IMAD.X R0, RZ, RZ, R0, P2 ;  /* 0x000000ffff000224 */ /* 0x000fca00010e0600 */
[----:B------:R-:W-:Y:S05]  /*08d0*/  @P1 BRA `(.L_x_0) ;  /* 0x0000000000281947 */ /* 0x000fea0003800000 */
[----:B------:R-:W0:Y:S02]  /*08e0*/  LDCU.64 UR4, c[0x0][0x380] ;  /* 0x00007000ff0477ac */ /* 0x000e240008000a00 */
[----:B0-----:R-:W-:-:S04]  /*08f0*/  IADD3 R4, P0, PT, R5, UR4, RZ ;  /* 0x0000000405047c10 */ /* 0x001fc8000ff1e0ff */
[----:B------:R-:W-:-:S05]  /*0900*/  IADD3.X R5, PT, PT, R0, UR5, RZ, P0, !PT ;  /* 0x0000000500057c10 */ /* 0x000fca00087fe4ff */
[----:B--2---:R-:W2:Y:S02]  /*0910*/  LDG.E.U8 R9, desc[UR6][R4.64] ;  /* 0x0000000604097981 */ /* 0x004ea4000c1e1100 */
[----:B--2---:R-:W-:-:S05]  /*0920*/  VIADD R7, R9, 0x1 ;  /* 0x0000000109077836 */ /* 0x004fca0000000000 */
[----:B------:R-:W-:Y:S01]  /*0930*/  PRMT R0, R7, 0x8880, RZ ;  /* 0x0000888007007816 */ /* 0x000fe200000000ff */
[----:B------:R3:W-:Y:S03]  /*0940*/  STG.E.U8 desc[UR6][R4.64], R7 ;  /* 0x0000000704007986 */ /* 0x0007e6000c101106 */
[----:B------:R-:W-:-:S13]  /*0950*/  ISETP.GE.AND P0, PT, R0, 0x65, PT ;  /* 0x000000650000780c */ /* 0x000fda0003f06270 */
[----:B------:R-:W-:-:S05]  /*0960*/  @P0 VIADD R9, R9, 0xfffffffc ;  /* 0xfffffffc09090836 */ /* 0x000fca0000000000 */
[----:B------:R3:W-:Y:S02]  /*0970*/  @P0 STG.E.U8 desc[UR6][R4.64], R9 ;  /* 0x0000000904000986 */ /* 0x0007e4000c101106 */
.L_x_0:
[----:B0123--:R-:W-:Y:S01]  /*0980*/  CS2R R6, SR_CLOCKLO ;  /* 0x0000000000067805 */ /* 0x00ffe20000015000 */
[----:B------:R-:W0:Y:S05]  /*0990*/  LDC.64 R4, c[0x0][0x390] ;  /* 0x0000e400ff047b82 */ /* 0x000e2a0000000a00 */
[----:B------:R-:W-:-:S05]  /*09a0*/  IADD3 R2, P0, PT, -R2, R6, RZ ;  /* 0x0000000602027210 */ /* 0x000fca0007f1e1ff */
[----:B------:R-:W-:-:S05]  /*09b0*/  IMAD.X R3, R7, 0x1, ~R3, P0 ;  /* 0x0000000107037824 */ /* 0x000fca00000e0e03 */
[----:B0-----:R-:W-:Y:S01]  /*09c0*/  STG.E.64 desc[UR6][R4.64], R2 ;  /* 0x0000000204007986 */ /* 0x001fe2000c101b06 */
[----:B------:R-:W-:Y:S05]  /*09d0*/  EXIT ;  /* 0x000000000000794d */ /* 0x000fea0003800000 */
.L_x_4:
[----:B------:R-:W-:-:S00]  /*09e0*/  BRA `(.L_x_4) ;  /* 0xfffffffc00fc7947 */ /* 0x000fc0000383ffff */
[----:B------:R-:W-:-:S00]  /*09f0*/  NOP ;  /* 0x0000000000007918 */ /* 0x000fc00000000000 */
        /* <DEDUP_REMOVED lines=8> */
.L_x_5:


//--------------------- .nv.shared.reserved.0     --------------------------
	.section	.nv.shared.reserved.0,"aw",@nobits
	.weak		__nv_reservedSMEM_offset_0_alias
	.size		__nv_reservedSMEM_offset_0_alias, 0, 64
	.other		__nv_reservedSMEM_offset_0_alias,@"STO_CUDA_RESERVED_SHARED STV_DEFAULT"
__nv_reservedSMEM_offset_0_alias:
	.zero		0
	.zero		64


//--------------------- .nv.constant0._Z14migrate_kernelPcmPm --------------------------
	.section	.nv.constant0._Z14migrate_kernelPcmPm,"a",@progbits
	.sectionflags	@""
	.align	4
.nv.constant0._Z14migrate_kernelPcmPm:
	.zero		920


//--------------------- SYMBOLS --------------------------

	.type		.nv.reservedSmem.offset0,@object
	.size		.nv.reservedSmem.offset0,0x4
